//
// Generated by NVIDIA NVVM Compiler
//
// Compiler Build ID: CL-36424714
// Cuda compilation tools, release 13.0, V13.0.88
// Based on NVVM 20.0.0
//

.version 9.0
.target sm_100
.address_size 64

	// .globl	_Z5sgemmILi32ELi32ELi32ELi4EEvPfS0_S0_iii
// _ZZ5sgemmILi32ELi32ELi32ELi4EEvPfS0_S0_iiiE6smem_A has been demoted
// _ZZ5sgemmILi32ELi32ELi32ELi4EEvPfS0_S0_iiiE6smem_B has been demoted

.visible .entry _Z5sgemmILi32ELi32ELi32ELi4EEvPfS0_S0_iii(
	.param .u64 .ptr .align 1 _Z5sgemmILi32ELi32ELi32ELi4EEvPfS0_S0_iii_param_0,
	.param .u64 .ptr .align 1 _Z5sgemmILi32ELi32ELi32ELi4EEvPfS0_S0_iii_param_1,
	.param .u64 .ptr .align 1 _Z5sgemmILi32ELi32ELi32ELi4EEvPfS0_S0_iii_param_2,
	.param .u32 _Z5sgemmILi32ELi32ELi32ELi4EEvPfS0_S0_iii_param_3,
	.param .u32 _Z5sgemmILi32ELi32ELi32ELi4EEvPfS0_S0_iii_param_4,
	.param .u32 _Z5sgemmILi32ELi32ELi32ELi4EEvPfS0_S0_iii_param_5
)
{
	.reg .pred 	%p<3>;
	.reg .b32 	%r<44>;
	.reg .b32 	%f<315>;
	.reg .b64 	%rd<38>;
	// demoted variable
	.shared .align 4 .b8 _ZZ5sgemmILi32ELi32ELi32ELi4EEvPfS0_S0_iiiE6smem_A[4096];
	// demoted variable
	.shared .align 4 .b8 _ZZ5sgemmILi32ELi32ELi32ELi4EEvPfS0_S0_iiiE6smem_B[4096];
	ld.param.u32 	%r12, [_Z5sgemmILi32ELi32ELi32ELi4EEvPfS0_S0_iii_param_4];
	ld.param.u32 	%r13, [_Z5sgemmILi32ELi32ELi32ELi4EEvPfS0_S0_iii_param_5];
	mov.u32 	%r14, %ctaid.y;
	shl.b32 	%r1, %r14, 5;
	mov.u32 	%r15, %ctaid.x;
	shl.b32 	%r16, %r15, 5;
	cvt.u64.u32 	%rd1, %r16;
	setp.lt.s32 	%p1, %r13, 1;
	mov.f32 	%f311, 0f00000000;
	mov.f32 	%f312, %f311;
	mov.f32 	%f313, %f311;
	mov.f32 	%f314, %f311;
	@%p1 bra 	$L__BB0_3;
	mov.u32 	%r18, %tid.y;
	shl.b32 	%r19, %r18, 7;
	mov.u32 	%r20, _ZZ5sgemmILi32ELi32ELi32ELi4EEvPfS0_S0_iiiE6smem_A;
	add.s32 	%r2, %r20, %r19;
	mov.u32 	%r21, %tid.x;
	shl.b32 	%r22, %r21, 4;
	shl.b32 	%r23, %r21, 2;
	mov.u32 	%r24, _ZZ5sgemmILi32ELi32ELi32ELi4EEvPfS0_S0_iiiE6smem_B;
	add.s32 	%r25, %r24, %r19;
	add.s32 	%r3, %r25, %r22;
	mad.lo.s32 	%r42, %r18, %r12, %r23;
	mad.lo.s32 	%r41, %r13, %r18, %r23;
	mov.b32 	%r43, 0;
	mov.f32 	%f311, 0f00000000;
$L__BB0_2:
	ld.param.u64 	%rd36, [_Z5sgemmILi32ELi32ELi32ELi4EEvPfS0_S0_iii_param_1];
	ld.param.u64 	%rd35, [_Z5sgemmILi32ELi32ELi32ELi4EEvPfS0_S0_iii_param_0];
	cvt.u64.u32 	%rd5, %r41;
	mul.lo.s32 	%r26, %r13, %r1;
	cvt.u64.u32 	%rd6, %r26;
	add.s64 	%rd7, %rd5, %rd6;
	cvta.to.global.u64 	%rd8, %rd35;
	shl.b64 	%rd9, %rd7, 2;
	add.s64 	%rd10, %rd8, %rd9;
	ld.global.v4.f32 	{%f15, %f16, %f17, %f18}, [%rd10];
	mov.u32 	%r27, %tid.x;
	shl.b32 	%r28, %r27, 4;
	add.s32 	%r29, %r2, %r28;
	st.shared.v4.f32 	[%r29], {%f15, %f16, %f17, %f18};
	cvt.u64.u32 	%rd11, %r42;
	add.s64 	%rd12, %rd11, %rd1;
	cvta.to.global.u64 	%rd13, %rd36;
	shl.b64 	%rd14, %rd12, 2;
	add.s64 	%rd15, %rd13, %rd14;
	ld.global.v4.f32 	{%f19, %f20, %f21, %f22}, [%rd15];
	st.shared.v4.f32 	[%r3], {%f19, %f20, %f21, %f22};
	bar.sync 	0;
	ld.shared.f32 	%f23, [%r2];
	mov.u32 	%r30, _ZZ5sgemmILi32ELi32ELi32ELi4EEvPfS0_S0_iiiE6smem_B;
	add.s32 	%r31, %r30, %r28;
	ld.shared.f32 	%f24, [%r31];
	fma.rn.f32 	%f25, %f23, %f24, %f314;
	ld.shared.f32 	%f26, [%r2+4];
	ld.shared.f32 	%f27, [%r31+128];
	fma.rn.f32 	%f28, %f26, %f27, %f25;
	ld.shared.f32 	%f29, [%r2+8];
	ld.shared.f32 	%f30, [%r31+256];
	fma.rn.f32 	%f31, %f29, %f30, %f28;
	ld.shared.f32 	%f32, [%r2+12];
	ld.shared.f32 	%f33, [%r31+384];
	fma.rn.f32 	%f34, %f32, %f33, %f31;
	ld.shared.f32 	%f35, [%r2+16];
	ld.shared.f32 	%f36, [%r31+512];
	fma.rn.f32 	%f37, %f35, %f36, %f34;
	ld.shared.f32 	%f38, [%r2+20];
	ld.shared.f32 	%f39, [%r31+640];
	fma.rn.f32 	%f40, %f38, %f39, %f37;
	ld.shared.f32 	%f41, [%r2+24];
	ld.shared.f32 	%f42, [%r31+768];
	fma.rn.f32 	%f43, %f41, %f42, %f40;
	ld.shared.f32 	%f44, [%r2+28];
	ld.shared.f32 	%f45, [%r31+896];
	fma.rn.f32 	%f46, %f44, %f45, %f43;
	ld.shared.f32 	%f47, [%r2+32];
	ld.shared.f32 	%f48, [%r31+1024];
	fma.rn.f32 	%f49, %f47, %f48, %f46;
	ld.shared.f32 	%f50, [%r2+36];
	ld.shared.f32 	%f51, [%r31+1152];
	fma.rn.f32 	%f52, %f50, %f51, %f49;
	ld.shared.f32 	%f53, [%r2+40];
	ld.shared.f32 	%f54, [%r31+1280];
	fma.rn.f32 	%f55, %f53, %f54, %f52;
	ld.shared.f32 	%f56, [%r2+44];
	ld.shared.f32 	%f57, [%r31+1408];
	fma.rn.f32 	%f58, %f56, %f57, %f55;
	ld.shared.f32 	%f59, [%r2+48];
	ld.shared.f32 	%f60, [%r31+1536];
	fma.rn.f32 	%f61, %f59, %f60, %f58;
	ld.shared.f32 	%f62, [%r2+52];
	ld.shared.f32 	%f63, [%r31+1664];
	fma.rn.f32 	%f64, %f62, %f63, %f61;
	ld.shared.f32 	%f65, [%r2+56];
	ld.shared.f32 	%f66, [%r31+1792];
	fma.rn.f32 	%f67, %f65, %f66, %f64;
	ld.shared.f32 	%f68, [%r2+60];
	ld.shared.f32 	%f69, [%r31+1920];
	fma.rn.f32 	%f70, %f68, %f69, %f67;
	ld.shared.f32 	%f71, [%r2+64];
	ld.shared.f32 	%f72, [%r31+2048];
	fma.rn.f32 	%f73, %f71, %f72, %f70;
	ld.shared.f32 	%f74, [%r2+68];
	ld.shared.f32 	%f75, [%r31+2176];
	fma.rn.f32 	%f76, %f74, %f75, %f73;
	ld.shared.f32 	%f77, [%r2+72];
	ld.shared.f32 	%f78, [%r31+2304];
	fma.rn.f32 	%f79, %f77, %f78, %f76;
	ld.shared.f32 	%f80, [%r2+76];
	ld.shared.f32 	%f81, [%r31+2432];
	fma.rn.f32 	%f82, %f80, %f81, %f79;
	ld.shared.f32 	%f83, [%r2+80];
	ld.shared.f32 	%f84, [%r31+2560];
	fma.rn.f32 	%f85, %f83, %f84, %f82;
	ld.shared.f32 	%f86, [%r2+84];
	ld.shared.f32 	%f87, [%r31+2688];
	fma.rn.f32 	%f88, %f86, %f87, %f85;
	ld.shared.f32 	%f89, [%r2+88];
	ld.shared.f32 	%f90, [%r31+2816];
	fma.rn.f32 	%f91, %f89, %f90, %f88;
	ld.shared.f32 	%f92, [%r2+92];
	ld.shared.f32 	%f93, [%r31+2944];
	fma.rn.f32 	%f94, %f92, %f93, %f91;
	ld.shared.f32 	%f95, [%r2+96];
	ld.shared.f32 	%f96, [%r31+3072];
	fma.rn.f32 	%f97, %f95, %f96, %f94;
	ld.shared.f32 	%f98, [%r2+100];
	ld.shared.f32 	%f99, [%r31+3200];
	fma.rn.f32 	%f100, %f98, %f99, %f97;
	ld.shared.f32 	%f101, [%r2+104];
	ld.shared.f32 	%f102, [%r31+3328];
	fma.rn.f32 	%f103, %f101, %f102, %f100;
	ld.shared.f32 	%f104, [%r2+108];
	ld.shared.f32 	%f105, [%r31+3456];
	fma.rn.f32 	%f106, %f104, %f105, %f103;
	ld.shared.f32 	%f107, [%r2+112];
	ld.shared.f32 	%f108, [%r31+3584];
	fma.rn.f32 	%f109, %f107, %f108, %f106;
	ld.shared.f32 	%f110, [%r2+116];
	ld.shared.f32 	%f111, [%r31+3712];
	fma.rn.f32 	%f112, %f110, %f111, %f109;
	ld.shared.f32 	%f113, [%r2+120];
	ld.shared.f32 	%f114, [%r31+3840];
	fma.rn.f32 	%f115, %f113, %f114, %f112;
	ld.shared.f32 	%f116, [%r2+124];
	ld.shared.f32 	%f117, [%r31+3968];
	fma.rn.f32 	%f314, %f116, %f117, %f115;
	ld.shared.f32 	%f118, [%r31+4];
	fma.rn.f32 	%f119, %f23, %f118, %f313;
	ld.shared.f32 	%f120, [%r31+132];
	fma.rn.f32 	%f121, %f26, %f120, %f119;
	ld.shared.f32 	%f122, [%r31+260];
	fma.rn.f32 	%f123, %f29, %f122, %f121;
	ld.shared.f32 	%f124, [%r31+388];
	fma.rn.f32 	%f125, %f32, %f124, %f123;
	ld.shared.f32 	%f126, [%r31+516];
	fma.rn.f32 	%f127, %f35, %f126, %f125;
	ld.shared.f32 	%f128, [%r31+644];
	fma.rn.f32 	%f129, %f38, %f128, %f127;
	ld.shared.f32 	%f130, [%r31+772];
	fma.rn.f32 	%f131, %f41, %f130, %f129;
	ld.shared.f32 	%f132, [%r31+900];
	fma.rn.f32 	%f133, %f44, %f132, %f131;
	ld.shared.f32 	%f134, [%r31+1028];
	fma.rn.f32 	%f135, %f47, %f134, %f133;
	ld.shared.f32 	%f136, [%r31+1156];
	fma.rn.f32 	%f137, %f50, %f136, %f135;
	ld.shared.f32 	%f138, [%r31+1284];
	fma.rn.f32 	%f139, %f53, %f138, %f137;
	ld.shared.f32 	%f140, [%r31+1412];
	fma.rn.f32 	%f141, %f56, %f140, %f139;
	ld.shared.f32 	%f142, [%r31+1540];
	fma.rn.f32 	%f143, %f59, %f142, %f141;
	ld.shared.f32 	%f144, [%r31+1668];
	fma.rn.f32 	%f145, %f62, %f144, %f143;
	ld.shared.f32 	%f146, [%r31+1796];
	fma.rn.f32 	%f147, %f65, %f146, %f145;
	ld.shared.f32 	%f148, [%r31+1924];
	fma.rn.f32 	%f149, %f68, %f148, %f147;
	ld.shared.f32 	%f150, [%r31+2052];
	fma.rn.f32 	%f151, %f71, %f150, %f149;
	ld.shared.f32 	%f152, [%r31+2180];
	fma.rn.f32 	%f153, %f74, %f152, %f151;
	ld.shared.f32 	%f154, [%r31+2308];
	fma.rn.f32 	%f155, %f77, %f154, %f153;
	ld.shared.f32 	%f156, [%r31+2436];
	fma.rn.f32 	%f157, %f80, %f156, %f155;
	ld.shared.f32 	%f158, [%r31+2564];
	fma.rn.f32 	%f159, %f83, %f158, %f157;
	ld.shared.f32 	%f160, [%r31+2692];
	fma.rn.f32 	%f161, %f86, %f160, %f159;
	ld.shared.f32 	%f162, [%r31+2820];
	fma.rn.f32 	%f163, %f89, %f162, %f161;
	ld.shared.f32 	%f164, [%r31+2948];
	fma.rn.f32 	%f165, %f92, %f164, %f163;
	ld.shared.f32 	%f166, [%r31+3076];
	fma.rn.f32 	%f167, %f95, %f166, %f165;
	ld.shared.f32 	%f168, [%r31+3204];
	fma.rn.f32 	%f169, %f98, %f168, %f167;
	ld.shared.f32 	%f170, [%r31+3332];
	fma.rn.f32 	%f171, %f101, %f170, %f169;
	ld.shared.f32 	%f172, [%r31+3460];
	fma.rn.f32 	%f173, %f104, %f172, %f171;
	ld.shared.f32 	%f174, [%r31+3588];
	fma.rn.f32 	%f175, %f107, %f174, %f173;
	ld.shared.f32 	%f176, [%r31+3716];
	fma.rn.f32 	%f177, %f110, %f176, %f175;
	ld.shared.f32 	%f178, [%r31+3844];
	fma.rn.f32 	%f179, %f113, %f178, %f177;
	ld.shared.f32 	%f180, [%r31+3972];
	fma.rn.f32 	%f313, %f116, %f180, %f179;
	ld.shared.f32 	%f181, [%r31+8];
	fma.rn.f32 	%f182, %f23, %f181, %f312;
	ld.shared.f32 	%f183, [%r31+136];
	fma.rn.f32 	%f184, %f26, %f183, %f182;
	ld.shared.f32 	%f185, [%r31+264];
	fma.rn.f32 	%f186, %f29, %f185, %f184;
	ld.shared.f32 	%f187, [%r31+392];
	fma.rn.f32 	%f188, %f32, %f187, %f186;
	ld.shared.f32 	%f189, [%r31+520];
	fma.rn.f32 	%f190, %f35, %f189, %f188;
	ld.shared.f32 	%f191, [%r31+648];
	fma.rn.f32 	%f192, %f38, %f191, %f190;
	ld.shared.f32 	%f193, [%r31+776];
	fma.rn.f32 	%f194, %f41, %f193, %f192;
	ld.shared.f32 	%f195, [%r31+904];
	fma.rn.f32 	%f196, %f44, %f195, %f194;
	ld.shared.f32 	%f197, [%r31+1032];
	fma.rn.f32 	%f198, %f47, %f197, %f196;
	ld.shared.f32 	%f199, [%r31+1160];
	fma.rn.f32 	%f200, %f50, %f199, %f198;
	ld.shared.f32 	%f201, [%r31+1288];
	fma.rn.f32 	%f202, %f53, %f201, %f200;
	ld.shared.f32 	%f203, [%r31+1416];
	fma.rn.f32 	%f204, %f56, %f203, %f202;
	ld.shared.f32 	%f205, [%r31+1544];
	fma.rn.f32 	%f206, %f59, %f205, %f204;
	ld.shared.f32 	%f207, [%r31+1672];
	fma.rn.f32 	%f208, %f62, %f207, %f206;
	ld.shared.f32 	%f209, [%r31+1800];
	fma.rn.f32 	%f210, %f65, %f209, %f208;
	ld.shared.f32 	%f211, [%r31+1928];
	fma.rn.f32 	%f212, %f68, %f211, %f210;
	ld.shared.f32 	%f213, [%r31+2056];
	fma.rn.f32 	%f214, %f71, %f213, %f212;
	ld.shared.f32 	%f215, [%r31+2184];
	fma.rn.f32 	%f216, %f74, %f215, %f214;
	ld.shared.f32 	%f217, [%r31+2312];
	fma.rn.f32 	%f218, %f77, %f217, %f216;
	ld.shared.f32 	%f219, [%r31+2440];
	fma.rn.f32 	%f220, %f80, %f219, %f218;
	ld.shared.f32 	%f221, [%r31+2568];
	fma.rn.f32 	%f222, %f83, %f221, %f220;
	ld.shared.f32 	%f223, [%r31+2696];
	fma.rn.f32 	%f224, %f86, %f223, %f222;
	ld.shared.f32 	%f225, [%r31+2824];
	fma.rn.f32 	%f226, %f89, %f225, %f224;
	ld.shared.f32 	%f227, [%r31+2952];
	fma.rn.f32 	%f228, %f92, %f227, %f226;
	ld.shared.f32 	%f229, [%r31+3080];
	fma.rn.f32 	%f230, %f95, %f229, %f228;
	ld.shared.f32 	%f231, [%r31+3208];
	fma.rn.f32 	%f232, %f98, %f231, %f230;
	ld.shared.f32 	%f233, [%r31+3336];
	fma.rn.f32 	%f234, %f101, %f233, %f232;
	ld.shared.f32 	%f235, [%r31+3464];
	fma.rn.f32 	%f236, %f104, %f235, %f234;
	ld.shared.f32 	%f237, [%r31+3592];
	fma.rn.f32 	%f238, %f107, %f237, %f236;
	ld.shared.f32 	%f239, [%r31+3720];
	fma.rn.f32 	%f240, %f110, %f239, %f238;
	ld.shared.f32 	%f241, [%r31+3848];
	fma.rn.f32 	%f242, %f113, %f241, %f240;
	ld.shared.f32 	%f243, [%r31+3976];
	fma.rn.f32 	%f312, %f116, %f243, %f242;
	ld.shared.f32 	%f244, [%r31+12];
	fma.rn.f32 	%f245, %f23, %f244, %f311;
	ld.shared.f32 	%f246, [%r31+140];
	fma.rn.f32 	%f247, %f26, %f246, %f245;
	ld.shared.f32 	%f248, [%r31+268];
	fma.rn.f32 	%f249, %f29, %f248, %f247;
	ld.shared.f32 	%f250, [%r31+396];
	fma.rn.f32 	%f251, %f32, %f250, %f249;
	ld.shared.f32 	%f252, [%r31+524];
	fma.rn.f32 	%f253, %f35, %f252, %f251;
	ld.shared.f32 	%f254, [%r31+652];
	fma.rn.f32 	%f255, %f38, %f254, %f253;
	ld.shared.f32 	%f256, [%r31+780];
	fma.rn.f32 	%f257, %f41, %f256, %f255;
	ld.shared.f32 	%f258, [%r31+908];
	fma.rn.f32 	%f259, %f44, %f258, %f257;
	ld.shared.f32 	%f260, [%r31+1036];
	fma.rn.f32 	%f261, %f47, %f260, %f259;
	ld.shared.f32 	%f262, [%r31+1164];
	fma.rn.f32 	%f263, %f50, %f262, %f261;
	ld.shared.f32 	%f264, [%r31+1292];
	fma.rn.f32 	%f265, %f53, %f264, %f263;
	ld.shared.f32 	%f266, [%r31+1420];
	fma.rn.f32 	%f267, %f56, %f266, %f265;
	ld.shared.f32 	%f268, [%r31+1548];
	fma.rn.f32 	%f269, %f59, %f268, %f267;
	ld.shared.f32 	%f270, [%r31+1676];
	fma.rn.f32 	%f271, %f62, %f270, %f269;
	ld.shared.f32 	%f272, [%r31+1804];
	fma.rn.f32 	%f273, %f65, %f272, %f271;
	ld.shared.f32 	%f274, [%r31+1932];
	fma.rn.f32 	%f275, %f68, %f274, %f273;
	ld.shared.f32 	%f276, [%r31+2060];
	fma.rn.f32 	%f277, %f71, %f276, %f275;
	ld.shared.f32 	%f278, [%r31+2188];
	fma.rn.f32 	%f279, %f74, %f278, %f277;
	ld.shared.f32 	%f280, [%r31+2316];
	fma.rn.f32 	%f281, %f77, %f280, %f279;
	ld.shared.f32 	%f282, [%r31+2444];
	fma.rn.f32 	%f283, %f80, %f282, %f281;
	ld.shared.f32 	%f284, [%r31+2572];
	fma.rn.f32 	%f285, %f83, %f284, %f283;
	ld.shared.f32 	%f286, [%r31+2700];
	fma.rn.f32 	%f287, %f86, %f286, %f285;
	ld.shared.f32 	%f288, [%r31+2828];
	fma.rn.f32 	%f289, %f89, %f288, %f287;
	ld.shared.f32 	%f290, [%r31+2956];
	fma.rn.f32 	%f291, %f92, %f290, %f289;
	ld.shared.f32 	%f292, [%r31+3084];
	fma.rn.f32 	%f293, %f95, %f292, %f291;
	ld.shared.f32 	%f294, [%r31+3212];
	fma.rn.f32 	%f295, %f98, %f294, %f293;
	ld.shared.f32 	%f296, [%r31+3340];
	fma.rn.f32 	%f297, %f101, %f296, %f295;
	ld.shared.f32 	%f298, [%r31+3468];
	fma.rn.f32 	%f299, %f104, %f298, %f297;
	ld.shared.f32 	%f300, [%r31+3596];
	fma.rn.f32 	%f301, %f107, %f300, %f299;
	ld.shared.f32 	%f302, [%r31+3724];
	fma.rn.f32 	%f303, %f110, %f302, %f301;
	ld.shared.f32 	%f304, [%r31+3852];
	fma.rn.f32 	%f305, %f113, %f304, %f303;
	ld.shared.f32 	%f306, [%r31+3980];
	fma.rn.f32 	%f311, %f116, %f306, %f305;
	bar.sync 	0;
	add.s32 	%r43, %r43, 32;
	shl.b32 	%r32, %r12, 5;
	add.s32 	%r42, %r42, %r32;
	add.s32 	%r41, %r41, 32;
	setp.lt.s32 	%p2, %r43, %r13;
	@%p2 bra 	$L__BB0_2;
$L__BB0_3:
	ld.param.u64 	%rd37, [_Z5sgemmILi32ELi32ELi32ELi4EEvPfS0_S0_iii_param_2];
	mul.lo.s32 	%r33, %r12, %r1;
	cvt.u64.u32 	%rd16, %r33;
	add.s64 	%rd17, %rd16, %rd1;
	mov.u32 	%r34, %tid.y;
	mov.u32 	%r35, %tid.x;
	shl.b32 	%r36, %r35, 2;
	mad.lo.s32 	%r37, %r12, %r34, %r36;
	cvta.to.global.u64 	%rd18, %rd37;
	cvt.u64.u32 	%rd19, %r37;
	add.s64 	%rd20, %rd17, %rd19;
	shl.b64 	%rd21, %rd20, 2;
	add.s64 	%rd22, %rd18, %rd21;
	st.global.f32 	[%rd22], %f314;
	add.s32 	%r38, %r37, 1;
	cvt.u64.u32 	%rd23, %r38;
	add.s64 	%rd24, %rd17, %rd23;
	shl.b64 	%rd25, %rd24, 2;
	add.s64 	%rd26, %rd18, %rd25;
	st.global.f32 	[%rd26], %f313;
	add.s32 	%r39, %r37, 2;
	cvt.u64.u32 	%rd27, %r39;
	add.s64 	%rd28, %rd17, %rd27;
	shl.b64 	%rd29, %rd28, 2;
	add.s64 	%rd30, %rd18, %rd29;
	st.global.f32 	[%rd30], %f312;
	add.s32 	%r40, %r37, 3;
	cvt.u64.u32 	%rd31, %r40;
	add.s64 	%rd32, %rd17, %rd31;
	shl.b64 	%rd33, %rd32, 2;
	add.s64 	%rd34, %rd18, %rd33;
	st.global.f32 	[%rd34], %f311;
	ret;

}


// ===== COMPILED SASS (sm_100) =====

	.target	sm_100

	.elftype	@"ET_EXEC"


//--------------------- .note.nv.tkinfo           --------------------------
	.section	.note.nv.tkinfo,"",@"SHT_NOTE"
	.sectionflags	@"SHF_NOTE_NV_TKINFO"
	.tkinfo
        /*0018*/ 	.word	0x00000002
        /*0030*/ 	.string	""
        /*0030*/ 	.string	"ptxas"
        /*0030*/ 	.string	"Cuda compilation tools, release 13.0, V13.0.88"
        /*0030*/ 	.string	"Build cuda_13.0.r13.0/compiler.36424714_0"
        /*0030*/ 	.string	"-arch sm_100 -m 64 "



//--------------------- .note.nv.cuinfo           --------------------------
	.section	.note.nv.cuinfo,"",@"SHT_NOTE"
	.sectionflags	@"SHF_NOTE_NV_CUINFO"
        /*0018*/ 	.short	0x0002
        /*001a*/ 	.short	0x0064
        /*001c*/ 	.short	0x0082
	.zero		2


//--------------------- .nv.info                  --------------------------
	.section	.nv.info,"",@"SHT_CUDA_INFO"
	.align	4


	//----- nvinfo : EIATTR_REGCOUNT
	.align		4
        /*0000*/ 	.byte	0x04, 0x2f
        /*0002*/ 	.short	(.L_1 - .L_0)
	.align		4
.L_0:
        /*0004*/ 	.word	index@(_Z5sgemmILi32ELi32ELi32ELi4EEvPfS0_S0_iii)
        /*0008*/ 	.word	0x00000020


	//----- nvinfo : EIATTR_FRAME_SIZE
	.align		4
.L_1:
        /*000c*/ 	.byte	0x04, 0x11
        /*000e*/ 	.short	(.L_3 - .L_2)
	.align		4
.L_2:
        /*0010*/ 	.word	index@(_Z5sgemmILi32ELi32ELi32ELi4EEvPfS0_S0_iii)
        /*0014*/ 	.word	0x00000000


	//----- nvinfo : EIATTR_MIN_STACK_SIZE
	.align		4
.L_3:
        /*0018*/ 	.byte	0x04, 0x12
        /*001a*/ 	.short	(.L_5 - .L_4)
	.align		4
.L_4:
        /*001c*/ 	.word	index@(_Z5sgemmILi32ELi32ELi32ELi4EEvPfS0_S0_iii)
        /*0020*/ 	.word	0x00000000
.L_5:


//--------------------- .nv.compat                --------------------------
	.section	.nv.compat,"",@"SHT_CUDA_COMPAT_INFO"
	.align	4
        /*0000*/ 	.byte	0x02, 0x09, 0x00, 0x00, 0x02, 0x02, 0x01, 0x00, 0x02, 0x05, 0x05, 0x00, 0x03, 0x07, 0x01, 0x01
        /*0010*/ 	.byte	0x02, 0x03, 0x00, 0x00, 0x02, 0x06, 0x01, 0x00, 0x04, 0x0b, 0x08, 0x00, 0x09, 0x00, 0x00, 0x00
        /*0020*/ 	.byte	0x00, 0x00, 0x00, 0x00


//--------------------- .nv.info._Z5sgemmILi32ELi32ELi32ELi4EEvPfS0_S0_iii --------------------------
	.section	.nv.info._Z5sgemmILi32ELi32ELi32ELi4EEvPfS0_S0_iii,"",@"SHT_CUDA_INFO"
	.sectionflags	@""
	.align	4


	//----- nvinfo : EIATTR_CUDA_API_VERSION
	.align		4
        /*0000*/ 	.byte	0x04, 0x37
        /*0002*/ 	.short	(.L_7 - .L_6)
.L_6:
        /*0004*/ 	.word	0x00000082


	//----- nvinfo : EIATTR_KPARAM_INFO
	.align		4
.L_7:
        /*0008*/ 	.byte	0x04, 0x17
        /*000a*/ 	.short	(.L_9 - .L_8)
.L_8:
        /*000c*/ 	.word	0x00000000
        /*0010*/ 	.short	0x0005
        /*0012*/ 	.short	0x0020
        /*0014*/ 	.byte	0x00, 0xf0, 0x11, 0x00


	//----- nvinfo : EIATTR_KPARAM_INFO
	.align		4
.L_9:
        /*0018*/ 	.byte	0x04, 0x17
        /*001a*/ 	.short	(.L_11 - .L_10)
.L_10:
        /*001c*/ 	.word	0x00000000
        /*0020*/ 	.short	0x0004
        /*0022*/ 	.short	0x001c
        /*0024*/ 	.byte	0x00, 0xf0, 0x11, 0x00


	//----- nvinfo : EIATTR_KPARAM_INFO
	.align		4
.L_11:
        /*0028*/ 	.byte	0x04, 0x17
        /*002a*/ 	.short	(.L_13 - .L_12)
.L_12:
        /*002c*/ 	.word	0x00000000
        /*0030*/ 	.short	0x0003
        /*0032*/ 	.short	0x0018
        /*0034*/ 	.byte	0x00, 0xf0, 0x11, 0x00


	//----- nvinfo : EIATTR_KPARAM_INFO
	.align		4
.L_13:
        /*0038*/ 	.byte	0x04, 0x17
        /*003a*/ 	.short	(.L_15 - .L_14)
.L_14:
        /*003c*/ 	.word	0x00000000
        /*0040*/ 	.short	0x0002
        /*0042*/ 	.short	0x0010
        /*0044*/ 	.byte	0x00, 0xf5, 0x21, 0x00


	//----- nvinfo : EIATTR_KPARAM_INFO
	.align		4
.L_15:
        /*0048*/ 	.byte	0x04, 0x17
        /*004a*/ 	.short	(.L_17 - .L_16)
.L_16:
        /*004c*/ 	.word	0x00000000
        /*0050*/ 	.short	0x0001
        /*0052*/ 	.short	0x0008
        /*0054*/ 	.byte	0x00, 0xf5, 0x21, 0x00


	//----- nvinfo : EIATTR_KPARAM_INFO
	.align		4
.L_17:
        /*0058*/ 	.byte	0x04, 0x17
        /*005a*/ 	.short	(.L_19 - .L_18)
.L_18:
        /*005c*/ 	.word	0x00000000
        /*0060*/ 	.short	0x0000
        /*0062*/ 	.short	0x0000
        /*0064*/ 	.byte	0x00, 0xf5, 0x21, 0x00


	//----- nvinfo : EIATTR_SPARSE_MMA_MASK
	.align		4
.L_19:
        /*0068*/ 	.byte	0x03, 0x50
        /*006a*/ 	.short	0x0000


	//----- nvinfo : EIATTR_MAXREG_COUNT
	.align		4
        /*006c*/ 	.byte	0x03, 0x1b
        /*006e*/ 	.short	0x00ff


	//----- nvinfo : EIATTR_NUM_BARRIERS
	.align		4
        /*0070*/ 	.byte	0x02, 0x4c
        /*0072*/ 	.byte	0x01
	.zero		1


	//----- nvinfo : EIATTR_MERCURY_ISA_VERSION
	.align		4
        /*0074*/ 	.byte	0x03, 0x5f
        /*0076*/ 	.short	0x0101


	//----- nvinfo : EIATTR_VRC_CTA_INIT_COUNT
	.align		4
        /*0078*/ 	.byte	0x02, 0x4a
	.zero		1
	.zero		1


	//----- nvinfo : EIATTR_EXIT_INSTR_OFFSETS
	.align		4
        /*007c*/ 	.byte	0x04, 0x1c
        /*007e*/ 	.short	(.L_21 - .L_20)


	//   ....[0]....
.L_20:
        /*0080*/ 	.word	0x00000fb0


	//----- nvinfo : EIATTR_CBANK_PARAM_SIZE
	.align		4
.L_21:
        /*0084*/ 	.byte	0x03, 0x19
        /*0086*/ 	.short	0x0024


	//----- nvinfo : EIATTR_PARAM_CBANK
	.align		4
        /*0088*/ 	.byte	0x04, 0x0a
        /*008a*/ 	.short	(.L_23 - .L_22)
	.align		4
.L_22:
        /*008c*/ 	.word	index@(.nv.constant0._Z5sgemmILi32ELi32ELi32ELi4EEvPfS0_S0_iii)
        /*0090*/ 	.short	0x0380
        /*0092*/ 	.short	0x0024


	//----- nvinfo : EIATTR_SW_WAR
	.align		4
.L_23:
        /*0094*/ 	.byte	0x04, 0x36
        /*0096*/ 	.short	(.L_25 - .L_24)
.L_24:
        /*0098*/ 	.word	0x00000008
.L_25:


//--------------------- .nv.callgraph             --------------------------
	.section	.nv.callgraph,"",@"SHT_CUDA_CALLGRAPH"
	.align	4
	.sectionentsize	8
	.align		4
        /*0000*/ 	.word	0x00000000
	.align		4
        /*0004*/ 	.word	0xffffffff
	.align		4
        /*0008*/ 	.word	0x00000000
	.align		4
        /*000c*/ 	.word	0xfffffffe
	.align		4
        /*0010*/ 	.word	0x00000000
	.align		4
        /*0014*/ 	.word	0xfffffffd
	.align		4
        /*0018*/ 	.word	0x00000000
	.align		4
        /*001c*/ 	.word	0xfffffffc


//--------------------- .text._Z5sgemmILi32ELi32ELi32ELi4EEvPfS0_S0_iii --------------------------
	.section	.text._Z5sgemmILi32ELi32ELi32ELi4EEvPfS0_S0_iii,"ax",@progbits
	.align	128
        .global         _Z5sgemmILi32ELi32ELi32ELi4EEvPfS0_S0_iii
        .type           _Z5sgemmILi32ELi32ELi32ELi4EEvPfS0_S0_iii,@function
        .size           _Z5sgemmILi32ELi32ELi32ELi4EEvPfS0_S0_iii,(.L_x_3 - _Z5sgemmILi32ELi32ELi32ELi4EEvPfS0_S0_iii)
        .other          _Z5sgemmILi32ELi32ELi32ELi4EEvPfS0_S0_iii,@"STO_CUDA_ENTRY STV_DEFAULT"
_Z5sgemmILi32ELi32ELi32ELi4EEvPfS0_S0_iii:
.text._Z5sgemmILi32ELi32ELi32ELi4EEvPfS0_S0_iii:
[----:B------:R-:W-:Y:S08]  /*0000*/  LDC R1, c[0x0][0x37c] ;  /* 0x0000df00ff017b82 */ /* 0x000ff00000000800 */
[----:B------:R-:W0:Y:S01]  /*0010*/  LDC R0, c[0x0][0x3a0] ;  /* 0x0000e800ff007b82 */ /* 0x000e220000000800 */
[----:B------:R-:W1:Y:S01]  /*0020*/  LDCU.64 UR10, c[0x0][0x358] ;  /* 0x00006b00ff0a77ac */ /* 0x000e620008000a00 */
[----:B------:R-:W-:Y:S01]  /*0030*/  HFMA2 R14, -RZ, RZ, 0, 0 ;  /* 0x00000000ff0e7431 */ /* 0x000fe200000001ff */
[----:B------:R-:W-:-:S02]  /*0040*/  CS2R R20, SRZ ;  /* 0x0000000000147805 */ /* 0x000fc4000001ff00 */
[----:B------:R-:W-:-:S03]  /*0050*/  MOV R12, RZ ;  /* 0x000000ff000c7202 */ /* 0x000fc60000000f00 */
[----:B------:R-:W2:Y:S08]  /*0060*/  S2UR UR5, SR_CTAID.Y ;  /* 0x00000000000579c3 */ /* 0x000eb00000002600 */
[----:B------:R-:W3:Y:S01]  /*0070*/  S2UR UR6, SR_CTAID.X ;  /* 0x00000000000679c3 */ /* 0x000ee20000002500 */
[----:B0-----:R-:W-:Y:S01]  /*0080*/  ISETP.GE.AND P0, PT, R0, 0x1, PT ;  /* 0x000000010000780c */ /* 0x001fe20003f06270 */
[----:B--2---:R-:W-:-:S02]  /*0090*/  USHF.L.U32 UR5, UR5, 0x5, URZ ;  /* 0x0000000505057899 */ /* 0x004fc400080006ff */
[----:B---3--:R-:W-:-:S10]  /*00a0*/  USHF.L.U32 UR6, UR6, 0x5, URZ ;  /* 0x0000000506067899 */ /* 0x008fd400080006ff */
[----:B-1----:R-:W-:Y:S05]  /*00b0*/  @!P0 BRA `(.L_x_0) ;  /* 0x0000000c003c8947 */ /* 0x002fea0003800000 */
[----:B------:R-:W0:Y:S01]  /*00c0*/  S2R R3, SR_TID.X ;  /* 0x0000000000037919 */ /* 0x000e220000002100 */
[----:B------:R-:W1:Y:S01]  /*00d0*/  S2UR UR8, SR_CgaCtaId ;  /* 0x00000000000879c3 */ /* 0x000e620000008800 */
[----:B------:R-:W-:Y:S01]  /*00e0*/  UMOV UR4, 0x400 ;  /* 0x0000040000047882 */ /* 0x000fe20000000000 */
[----:B------:R-:W-:Y:S01]  /*00f0*/  MOV R21, RZ ;  /* 0x000000ff00157202 */ /* 0x000fe20000000f00 */
[----:B------:R-:W2:Y:S01]  /*0100*/  S2R R27, SR_TID.Y ;  /* 0x00000000001b7919 */ /* 0x000ea20000002200 */
[----:B------:R-:W-:Y:S01]  /*0110*/  UIADD3 UR7, UPT, UPT, UR4, 0x1000, URZ ;  /* 0x0000100004077890 */ /* 0x000fe2000fffe0ff */
[----:B------:R-:W3:Y:S03]  /*0120*/  LDCU.128 UR12, c[0x0][0x380] ;  /* 0x00007000ff0c77ac */ /* 0x000ee60008000c00 */
[----:B------:R-:W4:Y:S01]  /*0130*/  LDC R2, c[0x0][0x39c] ;  /* 0x0000e700ff027b82 */ /* 0x000f220000000800 */
[----:B-1----:R-:W-:-:S02]  /*0140*/  ULEA UR7, UR8, UR7, 0x18 ;  /* 0x0000000708077291 */ /* 0x002fc4000f8ec0ff */
[----:B------:R-:W-:Y:S01]  /*0150*/  ULEA UR4, UR8, UR4, 0x18 ;  /* 0x0000000408047291 */ /* 0x000fe2000f8ec0ff */
[----:B0-----:R-:W-:-:S03]  /*0160*/  SHF.L.U32 R25, R3, 0x2, RZ ;  /* 0x0000000203197819 */ /* 0x001fc600000006ff */
[C---:B--2---:R-:W-:Y:S02]  /*0170*/  LEA R26, R27.reuse, UR7, 0x7 ;  /* 0x000000071b1a7c11 */ /* 0x044fe4000f8e38ff */
[C-C-:B------:R-:W-:Y:S02]  /*0180*/  IMAD R24, R27.reuse, R0, R25.reuse ;  /* 0x000000001b187224 */ /* 0x140fe400078e0219 */
[----:B----4-:R-:W-:Y:S01]  /*0190*/  IMAD R25, R27, R2, R25 ;  /* 0x000000021b197224 */ /* 0x010fe200078e0219 */
[----:B------:R-:W-:Y:S02]  /*01a0*/  LEA R26, R3, R26, 0x4 ;  /* 0x0000001a031a7211 */ /* 0x000fe400078e20ff */
[----:B------:R-:W-:Y:S01]  /*01b0*/  LEA R27, R27, UR4, 0x7 ;  /* 0x000000041b1b7c11 */ /* 0x000fe2000f8e38ff */
[----:B---3--:R-:W-:-:S06]  /*01c0*/  UMOV UR4, URZ ;  /* 0x000000ff00047c82 */ /* 0x008fcc0008000000 */
.L_x_1:
[----:B------:R-:W-:Y:S01]  /*01d0*/  IMAD R7, R0, UR5, RZ ;  /* 0x0000000500077c24 */ /* 0x000fe2000f8e02ff */
[----:B------:R-:W-:-:S04]  /*01e0*/  IADD3 R5, P1, PT, R25, UR6, RZ ;  /* 0x0000000619057c10 */ /* 0x000fc8000ff3e0ff */
[----:B------:R-:W-:Y:S02]  /*01f0*/  IADD3 R7, P0, PT, R7, R24, RZ ;  /* 0x0000001807077210 */ /* 0x000fe40007f1e0ff */
[----:B------:R-:W-:Y:S02]  /*0200*/  IADD3.X R6, PT, PT, RZ, RZ, RZ, P1, !PT ;  /* 0x000000ffff067210 */ /* 0x000fe40000ffe4ff */
[----:B------:R-:W-:Y:S02]  /*0210*/  LEA R22, P1, R5, UR14, 0x2 ;  /* 0x0000000e05167c11 */ /* 0x000fe4000f8210ff */
[----:B------:R-:W-:Y:S02]  /*0220*/  IADD3.X R8, PT, PT, RZ, RZ, RZ, P0, !PT ;  /* 0x000000ffff087210 */ /* 0x000fe400007fe4ff */
[----:B------:R-:W-:Y:S02]  /*0230*/  LEA R4, P0, R7, UR12, 0x2 ;  /* 0x0000000c07047c11 */ /* 0x000fe4000f8010ff */
[----:B------:R-:W-:-:S02]  /*0240*/  LEA.HI.X R23, R5, UR15, R6, 0x2, P1 ;  /* 0x0000000f05177c11 */ /* 0x000fc400088f1406 */
[----:B------:R-:W-:-:S03]  /*0250*/  LEA.HI.X R5, R7, UR13, R8, 0x2, P0 ;  /* 0x0000000d07057c11 */ /* 0x000fc600080f1408 */
[----:B------:R0:W2:Y:S04]  /*0260*/  LDG.E.128 R8, desc[UR10][R22.64] ;  /* 0x0000000a16087981 */ /* 0x0000a8000c1e1d00 */
[----:B------:R-:W3:Y:S01]  /*0270*/  LDG.E.128 R4, desc[UR10][R4.64] ;  /* 0x0000000a04047981 */ /* 0x000ee2000c1e1d00 */
[C---:B0-----:R-:W-:Y:S02]  /*0280*/  LEA R22, R3.reuse, R27, 0x4 ;  /* 0x0000001b03167211 */ /* 0x041fe400078e20ff */
[----:B------:R-:W-:-:S03]  /*0290*/  LEA R28, R3, UR7, 0x4 ;  /* 0x00000007031c7c11 */ /* 0x000fc6000f8e20ff */
[----:B---3--:R-:W-:Y:S04]  /*02a0*/  STS.128 [R22], R4 ;  /* 0x0000000416007388 */ /* 0x008fe80000000c00 */
[----:B--2---:R-:W-:Y:S01]  /*02b0*/  STS.128 [R26], R8 ;  /* 0x000000081a007388 */ /* 0x004fe20000000c00 */
[----:B------:R-:W-:Y:S06]  /*02c0*/  BAR.SYNC.DEFER_BLOCKING 0x0 ;  /* 0x0000000000007b1d */ /* 0x000fec0000010000 */
[----:B------:R-:W-:Y:S04]  /*02d0*/  LDS.128 R4, [R27] ;  /* 0x000000001b047984 */ /* 0x000fe80000000c00 */
[----:B------:R-:W0:Y:S04]  /*02e0*/  LDS.128 R8, [R28] ;  /* 0x000000001c087984 */ /* 0x000e280000000c00 */
[----:B------:R-:W1:Y:S01]  /*02f0*/  LDS.128 R16, [R28+0x80] ;  /* 0x000080001c107984 */ /* 0x000e620000000c00 */
[C---:B0-----:R-:W-:Y:S01]  /*0300*/  FFMA R29, R4.reuse, R8, R12 ;  /* 0x00000008041d7223 */ /* 0x041fe2000000000c */
[----:B------:R-:W-:-:S02]  /*0310*/  FFMA R8, R4, R9, R14 ;  /* 0x0000000904087223 */ /* 0x000fc4000000000e */
[----:B------:R-:W0:Y:S01]  /*0320*/  LDS.128 R12, [R28+0x100] ;  /* 0x000100001c0c7984 */ /* 0x000e220000000c00 */
[C---:B------:R-:W-:Y:S01]  /*0330*/  FFMA R23, R4.reuse, R10, R20 ;  /* 0x0000000a04177223 */ /* 0x040fe20000000014 */
[----:B------:R-:W-:Y:S01]  /*0340*/  FFMA R20, R4, R11, R21 ;  /* 0x0000000b04147223 */ /* 0x000fe20000000015 */
[C---:B-1----:R-:W-:Y:S01]  /*0350*/  FFMA R17, R5.reuse, R17, R8 ;  /* 0x0000001105117223 */ /* 0x042fe20000000008 */
[----:B------:R-:W-:Y:S01]  /*0360*/  FFMA R29, R16, R5, R29 ;  /* 0x00000005101d7223 */ /* 0x000fe2000000001d */
[C---:B------:R-:W-:Y:S01]  /*0370*/  FFMA R21, R5.reuse, R18, R23 ;  /* 0x0000001205157223 */ /* 0x040fe20000000017 */
[----:B------:R-:W-:Y:S01]  /*0380*/  FFMA R20, R5, R19, R20 ;  /* 0x0000001305147223 */ /* 0x000fe20000000014 */
[----:B------:R-:W1:Y:S01]  /*0390*/  LDS.128 R8, [R28+0x180] ;  /* 0x000180001c087984 */ /* 0x000e620000000c00 */
[----:B0-----:R-:W-:Y:S01]  /*03a0*/  FFMA R5, R12, R6, R29 ;  /* 0x000000060c057223 */ /* 0x001fe2000000001d */
[C---:B------:R-:W-:Y:S01]  /*03b0*/  FFMA R4, R6.reuse, R13, R17 ;  /* 0x0000000d06047223 */ /* 0x040fe20000000011 */
[C---:B------:R-:W-:Y:S01]  /*03c0*/  FFMA R21, R6.reuse, R14, R21 ;  /* 0x0000000e06157223 */ /* 0x040fe20000000015 */
[----:B------:R-:W-:Y:S01]  /*03d0*/  FFMA R20, R6, R15, R20 ;  /* 0x0000000f06147223 */ /* 0x000fe20000000014 */
[----:B------:R-:W-:Y:S04]  /*03e0*/  LDS.128 R16, [R28+0x200] ;  /* 0x000200001c107984 */ /* 0x000fe80000000c00 */
[----:B------:R-:W0:Y:S01]  /*03f0*/  LDS.128 R12, [R27+0x10] ;  /* 0x000010001b0c7984 */ /* 0x000e220000000c00 */
[----:B-1----:R-:W-:Y:S01]  /*0400*/  FFMA R5, R8, R7, R5 ;  /* 0x0000000708057223 */ /* 0x002fe20000000005 */
[C---:B------:R-:W-:Y:S01]  /*0410*/  FFMA R4, R7.reuse, R9, R4 ;  /* 0x0000000907047223 */ /* 0x040fe20000000004 */
[C---:B------:R-:W-:Y:S01]  /*0420*/  FFMA R21, R7.reuse, R10, R21 ;  /* 0x0000000a07157223 */ /* 0x040fe20000000015 */
[----:B------:R-:W-:-:S02]  /*0430*/  FFMA R20, R7, R11, R20 ;  /* 0x0000000b07147223 */ /* 0x000fc40000000014 */
[----:B------:R-:W1:Y:S01]  /*0440*/  LDS.128 R8, [R28+0x280] ;  /* 0x000280001c087984 */ /* 0x000e620000000c00 */
[C---:B0-----:R-:W-:Y:S01]  /*0450*/  FFMA R23, R12.reuse, R16, R5 ;  /* 0x000000100c177223 */ /* 0x041fe20000000005 */
[C---:B------:R-:W-:Y:S02]  /*0460*/  FFMA R16, R12.reuse, R17, R4 ;  /* 0x000000110c107223 */ /* 0x040fe40000000004 */
        /* <DEDUP_REMOVED lines=108> */
[----:B-1----:R-:W-:Y:S01]  /*0b30*/  FFMA R23, R16, R5, R23 ;  /* 0x0000000510177223 */ /* 0x002fe20000000017 */
[C---:B------:R-:W-:Y:S01]  /*0b40*/  FFMA R17, R5.reuse, R17, R8 ;  /* 0x0000001105117223 */ /* 0x040fe20000000008 */
        /* <DEDUP_REMOVED lines=12> */
[----:B------:R-:W1:Y:S01]  /*0c10*/  LDS.128 R20, [R28+0xe80] ;  /* 0x000e80001c147984 */ /* 0x000e620000000c00 */
[----:B------:R-:W-:Y:S01]  /*0c20*/  FFMA R8, R7, R11, R6 ;  /* 0x0000000b07087223 */ /* 0x000fe20000000006 */
[----:B------:R-:W-:Y:S01]  /*0c30*/  UIADD3 UR4, UPT, UPT, UR4, 0x20, URZ ;  /* 0x0000002004047890 */ /* 0x000fe2000fffe0ff */
[C---:B0-----:R-:W-:Y:S01]  /*0c40*/  FFMA R29, R12.reuse, R16, R29 ;  /* 0x000000100c1d7223 */ /* 0x041fe2000000001d */
[C---:B------:R-:W-:Y:S01]  /*0c50*/  FFMA R16, R12.reuse, R17, R4 ;  /* 0x000000110c107223 */ /* 0x040fe20000000004 */
[----:B------:R-:W-:-:S02]  /*0c60*/  FFMA R17, R12, R18, R5 ;  /* 0x000000120c117223 */ /* 0x000fc40000000005 */
[----:B------:R-:W0:Y:S01]  /*0c70*/  LDS.128 R4, [R28+0xf00] ;  /* 0x000f00001c047984 */ /* 0x000e220000000c00 */
[----:B------:R-:W-:-:S03]  /*0c80*/  FFMA R12, R12, R19, R8 ;  /* 0x000000130c0c7223 */ /* 0x000fc60000000008 */
[----:B------:R-:W2:Y:S01]  /*0c90*/  LDS.128 R8, [R28+0xf80] ;  /* 0x000f80001c087984 */ /* 0x000ea20000000c00 */
[----:B------:R-:W-:Y:S01]  /*0ca0*/  BAR.SYNC.DEFER_BLOCKING 0x0 ;  /* 0x0000000000007b1d */ /* 0x000fe20000010000 */
[----:B------:R-:W-:Y:S01]  /*0cb0*/  ISETP.LE.AND P0, PT, R0, UR4, PT ;  /* 0x0000000400007c0c */ /* 0x000fe2000bf03270 */
[----:B-1----:R-:W-:Y:S01]  /*0cc0*/  FFMA R29, R20, R13, R29 ;  /* 0x0000000d141d7223 */ /* 0x002fe2000000001d */
[C---:B------:R-:W-:Y:S01]  /*0cd0*/  FFMA R17, R13.reuse, R22, R17 ;  /* 0x000000160d117223 */ /* 0x040fe20000000011 */
[C---:B------:R-:W-:Y:S01]  /*0ce0*/  FFMA R21, R13.reuse, R21, R16 ;  /* 0x000000150d157223 */ /* 0x040fe20000000010 */
[----:B------:R-:W-:Y:S01]  /*0cf0*/  FFMA R12, R13, R23, R12 ;  /* 0x000000170d0c7223 */ /* 0x000fe2000000000c */
[----:B------:R-:W-:Y:S02]  /*0d00*/  LEA R25, R2, R25, 0x5 ;  /* 0x0000001902197211 */ /* 0x000fe400078e28ff */
[----:B------:R-:W-:Y:S01]  /*0d10*/  IADD3 R24, PT, PT, R24, 0x20, RZ ;  /* 0x0000002018187810 */ /* 0x000fe20007ffe0ff */
[----:B0-----:R-:W-:Y:S01]  /*0d20*/  FFMA R29, R4, R14, R29 ;  /* 0x0000000e041d7223 */ /* 0x001fe2000000001d */
[C---:B------:R-:W-:Y:S01]  /*0d30*/  FFMA R17, R14.reuse, R6, R17 ;  /* 0x000000060e117223 */ /* 0x040fe20000000011 */
[C---:B------:R-:W-:Y:S01]  /*0d40*/  FFMA R4, R14.reuse, R5, R21 ;  /* 0x000000050e047223 */ /* 0x040fe20000000015 */
[----:B------:R-:W-:Y:S01]  /*0d50*/  FFMA R6, R14, R7, R12 ;  /* 0x000000070e067223 */ /* 0x000fe2000000000c */
[----:B--2---:R-:W-:Y:S01]  /*0d60*/  FFMA R12, R8, R15, R29 ;  /* 0x0000000f080c7223 */ /* 0x004fe2000000001d */
[C---:B------:R-:W-:Y:S01]  /*0d70*/  FFMA R20, R15.reuse, R10, R17 ;  /* 0x0000000a0f147223 */ /* 0x040fe20000000011 */
[C---:B------:R-:W-:Y:S01]  /*0d80*/  FFMA R14, R15.reuse, R9, R4 ;  /* 0x000000090f0e7223 */ /* 0x040fe20000000004 */
[----:B------:R-:W-:Y:S01]  /*0d90*/  FFMA R21, R15, R11, R6 ;  /* 0x0000000b0f157223 */ /* 0x000fe20000000006 */
[----:B------:R-:W-:Y:S06]  /*0da0*/  @!P0 BRA `(.L_x_1) ;  /* 0xfffffff400088947 */ /* 0x000fec000383ffff */
.L_x_0:
[----:B------:R-:W0:Y:S01]  /*0db0*/  S2R R2, SR_TID.X ;  /* 0x0000000000027919 */ /* 0x000e220000002100 */
[----:B------:R-:W1:Y:S01]  /*0dc0*/  LDCU UR4, c[0x0][0x39c] ;  /* 0x00007380ff0477ac */ /* 0x000e620008000800 */
[----:B------:R-:W2:Y:S01]  /*0dd0*/  S2R R0, SR_TID.Y ;  /* 0x0000000000007919 */ /* 0x000ea20000002200 */
[----:B------:R-:W3:Y:S01]  /*0de0*/  LDCU.64 UR8, c[0x0][0x390] ;  /* 0x00007200ff0877ac */ /* 0x000ee20008000a00 */
[----:B-1----:R-:W-:-:S04]  /*0df0*/  UIMAD UR5, UR5, UR4, URZ ;  /* 0x00000004050572a4 */ /* 0x002fc8000f8e02ff */
[----:B------:R-:W-:Y:S01]  /*0e00*/  UIADD3 UR6, UP0, UPT, UR5, UR6, URZ ;  /* 0x0000000605067290 */ /* 0x000fe2000ff1e0ff */
[----:B0-----:R-:W-:-:S05]  /*0e10*/  SHF.L.U32 R3, R2, 0x2, RZ ;  /* 0x0000000202037819 */ /* 0x001fca00000006ff */
[----:B--2---:R-:W-:Y:S01]  /*0e20*/  IMAD R5, R0, UR4, R3 ;  /* 0x0000000400057c24 */ /* 0x004fe2000f8e0203 */
[----:B------:R-:W-:-:S04]  /*0e30*/  UIADD3.X UR4, UPT, UPT, URZ, URZ, URZ, UP0, !UPT ;  /* 0x000000ffff047290 */ /* 0x000fc800087fe4ff */
[C---:B------:R-:W-:Y:S02]  /*0e40*/  IADD3 R3, P0, PT, R5.reuse, UR6, RZ ;  /* 0x0000000605037c10 */ /* 0x040fe4000ff1e0ff */
[----:B------:R-:W-:Y:S02]  /*0e50*/  IADD3 R0, PT, PT, R5, 0x1, RZ ;  /* 0x0000000105007810 */ /* 0x000fe40007ffe0ff */
[----:B------:R-:W-:Y:S02]  /*0e60*/  IADD3.X R6, PT, PT, RZ, UR4, RZ, P0, !PT ;  /* 0x00000004ff067c10 */ /* 0x000fe400087fe4ff */
[----:B---3--:R-:W-:Y:S02]  /*0e70*/  LEA R2, P0, R3, UR8, 0x2 ;  /* 0x0000000803027c11 */ /* 0x008fe4000f8010ff */
[C---:B------:R-:W-:Y:S02]  /*0e80*/  IADD3 R4, PT, PT, R5.reuse, 0x2, RZ ;  /* 0x0000000205047810 */ /* 0x040fe40007ffe0ff */
[----:B------:R-:W-:-:S02]  /*0e90*/  IADD3 R5, PT, PT, R5, 0x3, RZ ;  /* 0x0000000305057810 */ /* 0x000fc40007ffe0ff */
[----:B------:R-:W-:Y:S02]  /*0ea0*/  IADD3 R11, P2, PT, R0, UR6, RZ ;  /* 0x00000006000b7c10 */ /* 0x000fe4000ff5e0ff */
[----:B------:R-:W-:Y:S02]  /*0eb0*/  LEA.HI.X R3, R3, UR9, R6, 0x2, P0 ;  /* 0x0000000903037c11 */ /* 0x000fe400080f1406 */
[----:B------:R-:W-:Y:S02]  /*0ec0*/  IADD3 R7, P0, PT, R4, UR6, RZ ;  /* 0x0000000604077c10 */ /* 0x000fe4000ff1e0ff */
[----:B------:R-:W-:Y:S01]  /*0ed0*/  IADD3 R0, P1, PT, R5, UR6, RZ ;  /* 0x0000000605007c10 */ /* 0x000fe2000ff3e0ff */
[----:B------:R-:W-:Y:S01]  /*0ee0*/  STG.E desc[UR10][R2.64], R12 ;  /* 0x0000000c02007986 */ /* 0x000fe2000c10190a */
[----:B------:R-:W-:Y:S02]  /*0ef0*/  IADD3.X R16, PT, PT, RZ, UR4, RZ, P2, !PT ;  /* 0x00000004ff107c10 */ /* 0x000fe400097fe4ff */
[----:B------:R-:W-:-:S02]  /*0f00*/  LEA R4, P2, R11, UR8, 0x2 ;  /* 0x000000080b047c11 */ /* 0x000fc4000f8410ff */
[----:B------:R-:W-:Y:S02]  /*0f10*/  IADD3.X R10, PT, PT, RZ, UR4, RZ, P0, !PT ;  /* 0x00000004ff0a7c10 */ /* 0x000fe400087fe4ff */
[----:B------:R-:W-:Y:S02]  /*0f20*/  LEA R6, P0, R7, UR8, 0x2 ;  /* 0x0000000807067c11 */ /* 0x000fe4000f8010ff */
[----:B------:R-:W-:Y:S02]  /*0f30*/  IADD3.X R9, PT, PT, RZ, UR4, RZ, P1, !PT ;  /* 0x00000004ff097c10 */ /* 0x000fe40008ffe4ff */
[----:B------:R-:W-:Y:S02]  /*0f40*/  LEA R8, P1, R0, UR8, 0x2 ;  /* 0x0000000800087c11 */ /* 0x000fe4000f8210ff */
[----:B------:R-:W-:Y:S02]  /*0f50*/  LEA.HI.X R5, R11, UR9, R16, 0x2, P2 ;  /* 0x000000090b057c11 */ /* 0x000fe400090f1410 */
[----:B------:R-:W-:-:S02]  /*0f60*/  LEA.HI.X R7, R7, UR9, R10, 0x2, P0 ;  /* 0x0000000907077c11 */ /* 0x000fc400080f140a */
[----:B------:R-:W-:Y:S01]  /*0f70*/  LEA.HI.X R9, R0, UR9, R9, 0x2, P1 ;  /* 0x0000000900097c11 */ /* 0x000fe200088f1409 */
[----:B------:R-:W-:Y:S04]  /*0f80*/  STG.E desc[UR10][R4.64], R14 ;  /* 0x0000000e04007986 */ /* 0x000fe8000c10190a */
[----:B------:R-:W-:Y:S04]  /*0f90*/  STG.E desc[UR10][R6.64], R20 ;  /* 0x0000001406007986 */ /* 0x000fe8000c10190a */
[----:B------:R-:W-:Y:S01]  /*0fa0*/  STG.E desc[UR10][R8.64], R21 ;  /* 0x0000001508007986 */ /* 0x000fe2000c10190a */
[----:B------:R-:W-:Y:S05]  /*0fb0*/  EXIT ;  /* 0x000000000000794d */ /* 0x000fea0003800000 */
.L_x_2:
[----:B------:R-:W-:-:S00]  /*0fc0*/  BRA `(.L_x_2) ;  /* 0xfffffffc00fc7947 */ /* 0x000fc0000383ffff */
[----:B------:R-:W-:-:S00]  /*0fd0*/  NOP ;  /* 0x0000000000007918 */ /* 0x000fc00000000000 */
        /* <DEDUP_REMOVED lines=10> */
.L_x_3:


//--------------------- .nv.shared._Z5sgemmILi32ELi32ELi32ELi4EEvPfS0_S0_iii --------------------------
	.section	.nv.shared._Z5sgemmILi32ELi32ELi32ELi4EEvPfS0_S0_iii,"aw",@nobits
	.sectionflags	@""
	.align	4
.nv.shared._Z5sgemmILi32ELi32ELi32ELi4EEvPfS0_S0_iii:
	.zero		9216


//--------------------- .nv.shared.reserved.0     --------------------------
	.section	.nv.shared.reserved.0,"aw",@nobits
	.weak		__nv_reservedSMEM_offset_0_alias
	.size		__nv_reservedSMEM_offset_0_alias, 0, 64
	.other		__nv_reservedSMEM_offset_0_alias,@"STO_CUDA_RESERVED_SHARED STV_DEFAULT"
__nv_reservedSMEM_offset_0_alias:
	.zero		0
	.zero		64


//--------------------- .nv.constant0._Z5sgemmILi32ELi32ELi32ELi4EEvPfS0_S0_iii --------------------------
	.section	.nv.constant0._Z5sgemmILi32ELi32ELi32ELi4EEvPfS0_S0_iii,"a",@progbits
	.sectionflags	@""
	.align	4
.nv.constant0._Z5sgemmILi32ELi32ELi32ELi4EEvPfS0_S0_iii:
	.zero		932


//--------------------- SYMBOLS --------------------------

	.type		.nv.reservedSmem.offset0,@object
	.size		.nv.reservedSmem.offset0,0x4
	.type		.nv.reservedSmem.cap,@object
	.size		.nv.reservedSmem.cap,0x4
